//
// Generated by NVIDIA NVVM Compiler
//
// Compiler Build ID: CL-36424714
// Cuda compilation tools, release 13.0, V13.0.88
// Based on NVVM 20.0.0
//

.version 9.0
.target sm_100
.address_size 64

	// .globl	_Z22vectorAdd_onePerThreadPKfS0_Pfi

.visible .entry _Z22vectorAdd_onePerThreadPKfS0_Pfi(
	.param .u64 .ptr .align 1 _Z22vectorAdd_onePerThreadPKfS0_Pfi_param_0,
	.param .u64 .ptr .align 1 _Z22vectorAdd_onePerThreadPKfS0_Pfi_param_1,
	.param .u64 .ptr .align 1 _Z22vectorAdd_onePerThreadPKfS0_Pfi_param_2,
	.param .u32 _Z22vectorAdd_onePerThreadPKfS0_Pfi_param_3
)
{
	.reg .pred 	%p<2>;
	.reg .b32 	%r<6>;
	.reg .b32 	%f<4>;
	.reg .b64 	%rd<11>;

	ld.param.u64 	%rd1, [_Z22vectorAdd_onePerThreadPKfS0_Pfi_param_0];
	ld.param.u64 	%rd2, [_Z22vectorAdd_onePerThreadPKfS0_Pfi_param_1];
	ld.param.u64 	%rd3, [_Z22vectorAdd_onePerThreadPKfS0_Pfi_param_2];
	ld.param.u32 	%r2, [_Z22vectorAdd_onePerThreadPKfS0_Pfi_param_3];
	mov.u32 	%r3, %ctaid.x;
	mov.u32 	%r4, %ntid.x;
	mov.u32 	%r5, %tid.x;
	mad.lo.s32 	%r1, %r3, %r4, %r5;
	setp.ge.s32 	%p1, %r1, %r2;
	@%p1 bra 	$L__BB0_2;
	cvta.to.global.u64 	%rd4, %rd1;
	cvta.to.global.u64 	%rd5, %rd2;
	cvta.to.global.u64 	%rd6, %rd3;
	mul.wide.s32 	%rd7, %r1, 4;
	add.s64 	%rd8, %rd4, %rd7;
	ld.global.f32 	%f1, [%rd8];
	add.s64 	%rd9, %rd5, %rd7;
	ld.global.f32 	%f2, [%rd9];
	add.f32 	%f3, %f1, %f2;
	add.s64 	%rd10, %rd6, %rd7;
	st.global.f32 	[%rd10], %f3;
$L__BB0_2:
	ret;

}
	// .globl	_Z22vectorAdd_twoPerThreadPKfS0_Pfi
.visible .entry _Z22vectorAdd_twoPerThreadPKfS0_Pfi(
	.param .u64 .ptr .align 1 _Z22vectorAdd_twoPerThreadPKfS0_Pfi_param_0,
	.param .u64 .ptr .align 1 _Z22vectorAdd_twoPerThreadPKfS0_Pfi_param_1,
	.param .u64 .ptr .align 1 _Z22vectorAdd_twoPerThreadPKfS0_Pfi_param_2,
	.param .u32 _Z22vectorAdd_twoPerThreadPKfS0_Pfi_param_3
)
{
	.reg .pred 	%p<3>;
	.reg .b32 	%r<8>;
	.reg .b32 	%f<7>;
	.reg .b64 	%rd<15>;

	ld.param.u64 	%rd4, [_Z22vectorAdd_twoPerThreadPKfS0_Pfi_param_0];
	ld.param.u64 	%rd5, [_Z22vectorAdd_twoPerThreadPKfS0_Pfi_param_1];
	ld.param.u64 	%rd6, [_Z22vectorAdd_twoPerThreadPKfS0_Pfi_param_2];
	ld.param.u32 	%r2, [_Z22vectorAdd_twoPerThreadPKfS0_Pfi_param_3];
	cvta.to.global.u64 	%rd1, %rd6;
	cvta.to.global.u64 	%rd2, %rd5;
	cvta.to.global.u64 	%rd3, %rd4;
	mov.u32 	%r3, %ctaid.x;
	mov.u32 	%r4, %ntid.x;
	mov.u32 	%r5, %tid.x;
	mad.lo.s32 	%r6, %r3, %r4, %r5;
	shl.b32 	%r1, %r6, 1;
	setp.ge.s32 	%p1, %r1, %r2;
	@%p1 bra 	$L__BB1_2;
	mul.wide.s32 	%rd7, %r1, 4;
	add.s64 	%rd8, %rd3, %rd7;
	ld.global.f32 	%f1, [%rd8];
	add.s64 	%rd9, %rd2, %rd7;
	ld.global.f32 	%f2, [%rd9];
	add.f32 	%f3, %f1, %f2;
	add.s64 	%rd10, %rd1, %rd7;
	st.global.f32 	[%rd10], %f3;
$L__BB1_2:
	add.s32 	%r7, %r1, 1;
	setp.ge.s32 	%p2, %r7, %r2;
	@%p2 bra 	$L__BB1_4;
	mul.wide.s32 	%rd11, %r1, 4;
	add.s64 	%rd12, %rd3, %rd11;
	ld.global.f32 	%f4, [%rd12+4];
	add.s64 	%rd13, %rd2, %rd11;
	ld.global.f32 	%f5, [%rd13+4];
	add.f32 	%f6, %f4, %f5;
	add.s64 	%rd14, %rd1, %rd11;
	st.global.f32 	[%rd14+4], %f6;
$L__BB1_4:
	ret;

}
	// .globl	_Z23vectorAdd_fourPerThreadPKfS0_Pfi
.visible .entry _Z23vectorAdd_fourPerThreadPKfS0_Pfi(
	.param .u64 .ptr .align 1 _Z23vectorAdd_fourPerThreadPKfS0_Pfi_param_0,
	.param .u64 .ptr .align 1 _Z23vectorAdd_fourPerThreadPKfS0_Pfi_param_1,
	.param .u64 .ptr .align 1 _Z23vectorAdd_fourPerThreadPKfS0_Pfi_param_2,
	.param .u32 _Z23vectorAdd_fourPerThreadPKfS0_Pfi_param_3
)
{
	.reg .pred 	%p<5>;
	.reg .b32 	%r<15>;
	.reg .b32 	%f<4>;
	.reg .b64 	%rd<11>;

	ld.param.u64 	%rd4, [_Z23vectorAdd_fourPerThreadPKfS0_Pfi_param_0];
	ld.param.u64 	%rd5, [_Z23vectorAdd_fourPerThreadPKfS0_Pfi_param_1];
	ld.param.u64 	%rd6, [_Z23vectorAdd_fourPerThreadPKfS0_Pfi_param_2];
	ld.param.u32 	%r6, [_Z23vectorAdd_fourPerThreadPKfS0_Pfi_param_3];
	mov.u32 	%r7, %ctaid.x;
	mov.u32 	%r8, %ntid.x;
	mov.u32 	%r9, %tid.x;
	mad.lo.s32 	%r10, %r7, %r8, %r9;
	shl.b32 	%r13, %r10, 2;
	setp.ge.s32 	%p1, %r13, %r6;
	@%p1 bra 	$L__BB2_3;
	cvta.to.global.u64 	%rd1, %rd4;
	cvta.to.global.u64 	%rd2, %rd5;
	cvta.to.global.u64 	%rd3, %rd6;
	mov.b32 	%r14, 1;
$L__BB2_2:
	add.s32 	%r12, %r14, -1;
	mul.wide.s32 	%rd7, %r13, 4;
	add.s64 	%rd8, %rd3, %rd7;
	add.s64 	%rd9, %rd2, %rd7;
	add.s64 	%rd10, %rd1, %rd7;
	ld.global.f32 	%f1, [%rd10];
	ld.global.f32 	%f2, [%rd9];
	add.f32 	%f3, %f1, %f2;
	st.global.f32 	[%rd8], %f3;
	setp.lt.u32 	%p2, %r12, 3;
	add.s32 	%r13, %r13, 1;
	setp.lt.s32 	%p3, %r13, %r6;
	and.pred  	%p4, %p2, %p3;
	add.s32 	%r14, %r14, 1;
	@%p4 bra 	$L__BB2_2;
$L__BB2_3:
	ret;

}


// ===== COMPILED SASS (sm_100) =====

	.target	sm_100

	.elftype	@"ET_EXEC"


//--------------------- .note.nv.tkinfo           --------------------------
	.section	.note.nv.tkinfo,"",@"SHT_NOTE"
	.sectionflags	@"SHF_NOTE_NV_TKINFO"
	.tkinfo
        /*0018*/ 	.word	0x00000002
        /*0030*/ 	.string	""
        /*0030*/ 	.string	"ptxas"
        /*0030*/ 	.string	"Cuda compilation tools, release 13.0, V13.0.88"
        /*0030*/ 	.string	"Build cuda_13.0.r13.0/compiler.36424714_0"
        /*0030*/ 	.string	"-arch sm_100 -m 64 "



//--------------------- .note.nv.cuinfo           --------------------------
	.section	.note.nv.cuinfo,"",@"SHT_NOTE"
	.sectionflags	@"SHF_NOTE_NV_CUINFO"
        /*0018*/ 	.short	0x0002
        /*001a*/ 	.short	0x0064
        /*001c*/ 	.short	0x0082
	.zero		2


//--------------------- .nv.info                  --------------------------
	.section	.nv.info,"",@"SHT_CUDA_INFO"
	.align	4


	//----- nvinfo : EIATTR_REGCOUNT
	.align		4
        /*0000*/ 	.byte	0x04, 0x2f
        /*0002*/ 	.short	(.L_1 - .L_0)
	.align		4
.L_0:
        /*0004*/ 	.word	index@(_Z22vectorAdd_onePerThreadPKfS0_Pfi)
        /*0008*/ 	.word	0x0000000c


	//----- nvinfo : EIATTR_FRAME_SIZE
	.align		4
.L_1:
        /*000c*/ 	.byte	0x04, 0x11
        /*000e*/ 	.short	(.L_3 - .L_2)
	.align		4
.L_2:
        /*0010*/ 	.word	index@(_Z22vectorAdd_onePerThreadPKfS0_Pfi)
        /*0014*/ 	.word	0x00000000


	//----- nvinfo : EIATTR_REGCOUNT
	.align		4
.L_3:
        /*0018*/ 	.byte	0x04, 0x2f
        /*001a*/ 	.short	(.L_5 - .L_4)
	.align		4
.L_4:
        /*001c*/ 	.word	index@(_Z22vectorAdd_twoPerThreadPKfS0_Pfi)
        /*0020*/ 	.word	0x0000000e


	//----- nvinfo : EIATTR_FRAME_SIZE
	.align		4
.L_5:
        /*0024*/ 	.byte	0x04, 0x11
        /*0026*/ 	.short	(.L_7 - .L_6)
	.align		4
.L_6:
        /*0028*/ 	.word	index@(_Z22vectorAdd_twoPerThreadPKfS0_Pfi)
        /*002c*/ 	.word	0x00000000


	//----- nvinfo : EIATTR_REGCOUNT
	.align		4
.L_7:
        /*0030*/ 	.byte	0x04, 0x2f
        /*0032*/ 	.short	(.L_9 - .L_8)
	.align		4
.L_8:
        /*0034*/ 	.word	index@(_Z23vectorAdd_fourPerThreadPKfS0_Pfi)
        /*0038*/ 	.word	0x00000014


	//----- nvinfo : EIATTR_FRAME_SIZE
	.align		4
.L_9:
        /*003c*/ 	.byte	0x04, 0x11
        /*003e*/ 	.short	(.L_11 - .L_10)
	.align		4
.L_10:
        /*0040*/ 	.word	index@(_Z23vectorAdd_fourPerThreadPKfS0_Pfi)
        /*0044*/ 	.word	0x00000000


	//----- nvinfo : EIATTR_MIN_STACK_SIZE
	.align		4
.L_11:
        /*0048*/ 	.byte	0x04, 0x12
        /*004a*/ 	.short	(.L_13 - .L_12)
	.align		4
.L_12:
        /*004c*/ 	.word	index@(_Z23vectorAdd_fourPerThreadPKfS0_Pfi)
        /*0050*/ 	.word	0x00000000


	//----- nvinfo : EIATTR_MIN_STACK_SIZE
	.align		4
.L_13:
        /*0054*/ 	.byte	0x04, 0x12
        /*0056*/ 	.short	(.L_15 - .L_14)
	.align		4
.L_14:
        /*0058*/ 	.word	index@(_Z22vectorAdd_twoPerThreadPKfS0_Pfi)
        /*005c*/ 	.word	0x00000000


	//----- nvinfo : EIATTR_MIN_STACK_SIZE
	.align		4
.L_15:
        /*0060*/ 	.byte	0x04, 0x12
        /*0062*/ 	.short	(.L_17 - .L_16)
	.align		4
.L_16:
        /*0064*/ 	.word	index@(_Z22vectorAdd_onePerThreadPKfS0_Pfi)
        /*0068*/ 	.word	0x00000000
.L_17:


//--------------------- .nv.compat                --------------------------
	.section	.nv.compat,"",@"SHT_CUDA_COMPAT_INFO"
	.align	4
        /*0000*/ 	.byte	0x02, 0x09, 0x00, 0x00, 0x02, 0x02, 0x01, 0x00, 0x02, 0x05, 0x05, 0x00, 0x03, 0x07, 0x01, 0x01
        /*0010*/ 	.byte	0x02, 0x03, 0x00, 0x00, 0x02, 0x06, 0x01, 0x00, 0x04, 0x0b, 0x08, 0x00, 0x09, 0x00, 0x00, 0x00
        /*0020*/ 	.byte	0x00, 0x00, 0x00, 0x00


//--------------------- .nv.info._Z23vectorAdd_fourPerThreadPKfS0_Pfi --------------------------
	.section	.nv.info._Z23vectorAdd_fourPerThreadPKfS0_Pfi,"",@"SHT_CUDA_INFO"
	.sectionflags	@""
	.align	4


	//----- nvinfo : EIATTR_CUDA_API_VERSION
	.align		4
        /*0000*/ 	.byte	0x04, 0x37
        /*0002*/ 	.short	(.L_19 - .L_18)
.L_18:
        /*0004*/ 	.word	0x00000082


	//----- nvinfo : EIATTR_KPARAM_INFO
	.align		4
.L_19:
        /*0008*/ 	.byte	0x04, 0x17
        /*000a*/ 	.short	(.L_21 - .L_20)
.L_20:
        /*000c*/ 	.word	0x00000000
        /*0010*/ 	.short	0x0003
        /*0012*/ 	.short	0x0018
        /*0014*/ 	.byte	0x00, 0xf0, 0x11, 0x00


	//----- nvinfo : EIATTR_KPARAM_INFO
	.align		4
.L_21:
        /*0018*/ 	.byte	0x04, 0x17
        /*001a*/ 	.short	(.L_23 - .L_22)
.L_22:
        /*001c*/ 	.word	0x00000000
        /*0020*/ 	.short	0x0002
        /*0022*/ 	.short	0x0010
        /*0024*/ 	.byte	0x00, 0xf5, 0x21, 0x00


	//----- nvinfo : EIATTR_KPARAM_INFO
	.align		4
.L_23:
        /*0028*/ 	.byte	0x04, 0x17
        /*002a*/ 	.short	(.L_25 - .L_24)
.L_24:
        /*002c*/ 	.word	0x00000000
        /*0030*/ 	.short	0x0001
        /*0032*/ 	.short	0x0008
        /*0034*/ 	.byte	0x00, 0xf5, 0x21, 0x00


	//----- nvinfo : EIATTR_KPARAM_INFO
	.align		4
.L_25:
        /*0038*/ 	.byte	0x04, 0x17
        /*003a*/ 	.short	(.L_27 - .L_26)
.L_26:
        /*003c*/ 	.word	0x00000000
        /*0040*/ 	.short	0x0000
        /*0042*/ 	.short	0x0000
        /*0044*/ 	.byte	0x00, 0xf5, 0x21, 0x00


	//----- nvinfo : EIATTR_SPARSE_MMA_MASK
	.align		4
.L_27:
        /*0048*/ 	.byte	0x03, 0x50
        /*004a*/ 	.short	0x0000


	//----- nvinfo : EIATTR_MAXREG_COUNT
	.align		4
        /*004c*/ 	.byte	0x03, 0x1b
        /*004e*/ 	.short	0x00ff


	//----- nvinfo : EIATTR_MERCURY_ISA_VERSION
	.align		4
        /*0050*/ 	.byte	0x03, 0x5f
        /*0052*/ 	.short	0x0101


	//----- nvinfo : EIATTR_VRC_CTA_INIT_COUNT
	.align		4
        /*0054*/ 	.byte	0x02, 0x4a
	.zero		1
	.zero		1


	//----- nvinfo : EIATTR_EXIT_INSTR_OFFSETS
	.align		4
        /*0058*/ 	.byte	0x04, 0x1c
        /*005a*/ 	.short	(.L_29 - .L_28)


	//   ....[0]....
.L_28:
        /*005c*/ 	.word	0x00000080


	//   ....[1]....
        /*0060*/ 	.word	0x000001b0


	//----- nvinfo : EIATTR_CRS_STACK_SIZE
	.align		4
.L_29:
        /*0064*/ 	.byte	0x04, 0x1e
        /*0066*/ 	.short	(.L_31 - .L_30)
.L_30:
        /*0068*/ 	.word	0x00000000


	//----- nvinfo : EIATTR_CBANK_PARAM_SIZE
	.align		4
.L_31:
        /*006c*/ 	.byte	0x03, 0x19
        /*006e*/ 	.short	0x001c


	//----- nvinfo : EIATTR_PARAM_CBANK
	.align		4
        /*0070*/ 	.byte	0x04, 0x0a
        /*0072*/ 	.short	(.L_33 - .L_32)
	.align		4
.L_32:
        /*0074*/ 	.word	index@(.nv.constant0._Z23vectorAdd_fourPerThreadPKfS0_Pfi)
        /*0078*/ 	.short	0x0380
        /*007a*/ 	.short	0x001c


	//----- nvinfo : EIATTR_SW_WAR
	.align		4
.L_33:
        /*007c*/ 	.byte	0x04, 0x36
        /*007e*/ 	.short	(.L_35 - .L_34)
.L_34:
        /*0080*/ 	.word	0x00000008
.L_35:


//--------------------- .nv.info._Z22vectorAdd_twoPerThreadPKfS0_Pfi --------------------------
	.section	.nv.info._Z22vectorAdd_twoPerThreadPKfS0_Pfi,"",@"SHT_CUDA_INFO"
	.sectionflags	@""
	.align	4


	//----- nvinfo : EIATTR_CUDA_API_VERSION
	.align		4
        /*0000*/ 	.byte	0x04, 0x37
        /*0002*/ 	.short	(.L_37 - .L_36)
.L_36:
        /*0004*/ 	.word	0x00000082


	//----- nvinfo : EIATTR_KPARAM_INFO
	.align		4
.L_37:
        /*0008*/ 	.byte	0x04, 0x17
        /*000a*/ 	.short	(.L_39 - .L_38)
.L_38:
        /*000c*/ 	.word	0x00000000
        /*0010*/ 	.short	0x0003
        /*0012*/ 	.short	0x0018
        /*0014*/ 	.byte	0x00, 0xf0, 0x11, 0x00


	//----- nvinfo : EIATTR_KPARAM_INFO
	.align		4
.L_39:
        /*0018*/ 	.byte	0x04, 0x17
        /*001a*/ 	.short	(.L_41 - .L_40)
.L_40:
        /*001c*/ 	.word	0x00000000
        /*0020*/ 	.short	0x0002
        /*0022*/ 	.short	0x0010
        /*0024*/ 	.byte	0x00, 0xf5, 0x21, 0x00


	//----- nvinfo : EIATTR_KPARAM_INFO
	.align		4
.L_41:
        /*0028*/ 	.byte	0x04, 0x17
        /*002a*/ 	.short	(.L_43 - .L_42)
.L_42:
        /*002c*/ 	.word	0x00000000
        /*0030*/ 	.short	0x0001
        /*0032*/ 	.short	0x0008
        /*0034*/ 	.byte	0x00, 0xf5, 0x21, 0x00


	//----- nvinfo : EIATTR_KPARAM_INFO
	.align		4
.L_43:
        /*0038*/ 	.byte	0x04, 0x17
        /*003a*/ 	.short	(.L_45 - .L_44)
.L_44:
        /*003c*/ 	.word	0x00000000
        /*0040*/ 	.short	0x0000
        /*0042*/ 	.short	0x0000
        /*0044*/ 	.byte	0x00, 0xf5, 0x21, 0x00


	//----- nvinfo : EIATTR_SPARSE_MMA_MASK
	.align		4
.L_45:
        /*0048*/ 	.byte	0x03, 0x50
        /*004a*/ 	.short	0x0000


	//----- nvinfo : EIATTR_MAXREG_COUNT
	.align		4
        /*004c*/ 	.byte	0x03, 0x1b
        /*004e*/ 	.short	0x00ff


	//----- nvinfo : EIATTR_MERCURY_ISA_VERSION
	.align		4
        /*0050*/ 	.byte	0x03, 0x5f
        /*0052*/ 	.short	0x0101


	//----- nvinfo : EIATTR_VRC_CTA_INIT_COUNT
	.align		4
        /*0054*/ 	.byte	0x02, 0x4a
	.zero		1
	.zero		1


	//----- nvinfo : EIATTR_EXIT_INSTR_OFFSETS
	.align		4
        /*0058*/ 	.byte	0x04, 0x1c
        /*005a*/ 	.short	(.L_47 - .L_46)


	//   ....[0]....
.L_46:
        /*005c*/ 	.word	0x00000180


	//   ....[1]....
        /*0060*/ 	.word	0x00000230


	//----- nvinfo : EIATTR_CRS_STACK_SIZE
	.align		4
.L_47:
        /*0064*/ 	.byte	0x04, 0x1e
        /*0066*/ 	.short	(.L_49 - .L_48)
.L_48:
        /*0068*/ 	.word	0x00000000


	//----- nvinfo : EIATTR_CBANK_PARAM_SIZE
	.align		4
.L_49:
        /*006c*/ 	.byte	0x03, 0x19
        /*006e*/ 	.short	0x001c


	//----- nvinfo : EIATTR_PARAM_CBANK
	.align		4
        /*0070*/ 	.byte	0x04, 0x0a
        /*0072*/ 	.short	(.L_51 - .L_50)
	.align		4
.L_50:
        /*0074*/ 	.word	index@(.nv.constant0._Z22vectorAdd_twoPerThreadPKfS0_Pfi)
        /*0078*/ 	.short	0x0380
        /*007a*/ 	.short	0x001c


	//----- nvinfo : EIATTR_SW_WAR
	.align		4
.L_51:
        /*007c*/ 	.byte	0x04, 0x36
        /*007e*/ 	.short	(.L_53 - .L_52)
.L_52:
        /*0080*/ 	.word	0x00000008
.L_53:


//--------------------- .nv.info._Z22vectorAdd_onePerThreadPKfS0_Pfi --------------------------
	.section	.nv.info._Z22vectorAdd_onePerThreadPKfS0_Pfi,"",@"SHT_CUDA_INFO"
	.sectionflags	@""
	.align	4


	//----- nvinfo : EIATTR_CUDA_API_VERSION
	.align		4
        /*0000*/ 	.byte	0x04, 0x37
        /*0002*/ 	.short	(.L_55 - .L_54)
.L_54:
        /*0004*/ 	.word	0x00000082


	//----- nvinfo : EIATTR_KPARAM_INFO
	.align		4
.L_55:
        /*0008*/ 	.byte	0x04, 0x17
        /*000a*/ 	.short	(.L_57 - .L_56)
.L_56:
        /*000c*/ 	.word	0x00000000
        /*0010*/ 	.short	0x0003
        /*0012*/ 	.short	0x0018
        /*0014*/ 	.byte	0x00, 0xf0, 0x11, 0x00


	//----- nvinfo : EIATTR_KPARAM_INFO
	.align		4
.L_57:
        /*0018*/ 	.byte	0x04, 0x17
        /*001a*/ 	.short	(.L_59 - .L_58)
.L_58:
        /*001c*/ 	.word	0x00000000
        /*0020*/ 	.short	0x0002
        /*0022*/ 	.short	0x0010
        /*0024*/ 	.byte	0x00, 0xf5, 0x21, 0x00


	//----- nvinfo : EIATTR_KPARAM_INFO
	.align		4
.L_59:
        /*0028*/ 	.byte	0x04, 0x17
        /*002a*/ 	.short	(.L_61 - .L_60)
.L_60:
        /*002c*/ 	.word	0x00000000
        /*0030*/ 	.short	0x0001
        /*0032*/ 	.short	0x0008
        /*0034*/ 	.byte	0x00, 0xf5, 0x21, 0x00


	//----- nvinfo : EIATTR_KPARAM_INFO
	.align		4
.L_61:
        /*0038*/ 	.byte	0x04, 0x17
        /*003a*/ 	.short	(.L_63 - .L_62)
.L_62:
        /*003c*/ 	.word	0x00000000
        /*0040*/ 	.short	0x0000
        /*0042*/ 	.short	0x0000
        /*0044*/ 	.byte	0x00, 0xf5, 0x21, 0x00


	//----- nvinfo : EIATTR_SPARSE_MMA_MASK
	.align		4
.L_63:
        /*0048*/ 	.byte	0x03, 0x50
        /*004a*/ 	.short	0x0000


	//----- nvinfo : EIATTR_MAXREG_COUNT
	.align		4
        /*004c*/ 	.byte	0x03, 0x1b
        /*004e*/ 	.short	0x00ff


	//----- nvinfo : EIATTR_MERCURY_ISA_VERSION
	.align		4
        /*0050*/ 	.byte	0x03, 0x5f
        /*0052*/ 	.short	0x0101


	//----- nvinfo : EIATTR_VRC_CTA_INIT_COUNT
	.align		4
        /*0054*/ 	.byte	0x02, 0x4a
	.zero		1
	.zero		1


	//----- nvinfo : EIATTR_EXIT_INSTR_OFFSETS
	.align		4
        /*0058*/ 	.byte	0x04, 0x1c
        /*005a*/ 	.short	(.L_65 - .L_64)


	//   ....[0]....
.L_64:
        /*005c*/ 	.word	0x00000070


	//   ....[1]....
        /*0060*/ 	.word	0x00000130


	//----- nvinfo : EIATTR_CBANK_PARAM_SIZE
	.align		4
.L_65:
        /*0064*/ 	.byte	0x03, 0x19
        /*0066*/ 	.short	0x001c


	//----- nvinfo : EIATTR_PARAM_CBANK
	.align		4
        /*0068*/ 	.byte	0x04, 0x0a
        /*006a*/ 	.short	(.L_67 - .L_66)
	.align		4
.L_66:
        /*006c*/ 	.word	index@(.nv.constant0._Z22vectorAdd_onePerThreadPKfS0_Pfi)
        /*0070*/ 	.short	0x0380
        /*0072*/ 	.short	0x001c


	//----- nvinfo : EIATTR_SW_WAR
	.align		4
.L_67:
        /*0074*/ 	.byte	0x04, 0x36
        /*0076*/ 	.short	(.L_69 - .L_68)
.L_68:
        /*0078*/ 	.word	0x00000008
.L_69:


//--------------------- .nv.callgraph             --------------------------
	.section	.nv.callgraph,"",@"SHT_CUDA_CALLGRAPH"
	.align	4
	.sectionentsize	8
	.align		4
        /*0000*/ 	.word	0x00000000
	.align		4
        /*0004*/ 	.word	0xffffffff
	.align		4
        /*0008*/ 	.word	0x00000000
	.align		4
        /*000c*/ 	.word	0xfffffffe
	.align		4
        /*0010*/ 	.word	0x00000000
	.align		4
        /*0014*/ 	.word	0xfffffffd
	.align		4
        /*0018*/ 	.word	0x00000000
	.align		4
        /*001c*/ 	.word	0xfffffffc


//--------------------- .text._Z23vectorAdd_fourPerThreadPKfS0_Pfi --------------------------
	.section	.text._Z23vectorAdd_fourPerThreadPKfS0_Pfi,"ax",@progbits
	.align	128
        .global         _Z23vectorAdd_fourPerThreadPKfS0_Pfi
        .type           _Z23vectorAdd_fourPerThreadPKfS0_Pfi,@function
        .size           _Z23vectorAdd_fourPerThreadPKfS0_Pfi,(.L_x_6 - _Z23vectorAdd_fourPerThreadPKfS0_Pfi)
        .other          _Z23vectorAdd_fourPerThreadPKfS0_Pfi,@"STO_CUDA_ENTRY STV_DEFAULT"
_Z23vectorAdd_fourPerThreadPKfS0_Pfi:
.text._Z23vectorAdd_fourPerThreadPKfS0_Pfi:
[----:B------:R-:W-:Y:S01]  /*0000*/  LDC R1, c[0x0][0x37c] ;  /* 0x0000df00ff017b82 */ /* 0x000fe20000000800 */
[----:B------:R-:W0:Y:S07]  /*0010*/  S2R R3, SR_TID.X ;  /* 0x0000000000037919 */ /* 0x000e2e0000002100 */
[----:B------:R-:W0:Y:S01]  /*0020*/  S2UR UR4, SR_CTAID.X ;  /* 0x00000000000479c3 */ /* 0x000e220000002500 */
[----:B------:R-:W1:Y:S07]  /*0030*/  LDCU UR6, c[0x0][0x398] ;  /* 0x00007300ff0677ac */ /* 0x000e6e0008000800 */
[----:B------:R-:W0:Y:S02]  /*0040*/  LDC R0, c[0x0][0x360] ;  /* 0x0000d800ff007b82 */ /* 0x000e240000000800 */
[----:B0-----:R-:W-:-:S05]  /*0050*/  IMAD R0, R0, UR4, R3 ;  /* 0x0000000400007c24 */ /* 0x001fca000f8e0203 */
[----:B------:R-:W-:-:S04]  /*0060*/  SHF.L.U32 R0, R0, 0x2, RZ ;  /* 0x0000000200007819 */ /* 0x000fc800000006ff */
[----:B-1----:R-:W-:-:S13]  /*0070*/  ISETP.GE.AND P0, PT, R0, UR6, PT ;  /* 0x0000000600007c0c */ /* 0x002fda000bf06270 */
[----:B------:R-:W-:Y:S05]  /*0080*/  @P0 EXIT ;  /* 0x000000000000094d */ /* 0x000fea0003800000 */
[----:B------:R-:W0:Y:S01]  /*0090*/  LDC.64 R8, c[0x0][0x390] ;  /* 0x0000e400ff087b82 */ /* 0x000e220000000a00 */
[----:B------:R-:W-:Y:S01]  /*00a0*/  HFMA2 R14, -RZ, RZ, 0, 5.9604644775390625e-08 ;  /* 0x00000001ff0e7431 */ /* 0x000fe200000001ff */
[----:B------:R-:W1:Y:S06]  /*00b0*/  LDCU.64 UR4, c[0x0][0x358] ;  /* 0x00006b00ff0477ac */ /* 0x000e6c0008000a00 */
[----:B------:R-:W2:Y:S08]  /*00c0*/  LDC.64 R12, c[0x0][0x380] ;  /* 0x0000e000ff0c7b82 */ /* 0x000eb00000000a00 */
[----:B------:R-:W3:Y:S02]  /*00d0*/  LDC.64 R10, c[0x0][0x388] ;  /* 0x0000e200ff0a7b82 */ /* 0x000ee40000000a00 */
.L_x_0:
[----:B---3--:R-:W-:-:S04]  /*00e0*/  IMAD.WIDE R4, R0, 0x4, R10 ;  /* 0x0000000400047825 */ /* 0x008fc800078e020a */
[C---:B--2---:R-:W-:Y:S02]  /*00f0*/  IMAD.WIDE R6, R0.reuse, 0x4, R12 ;  /* 0x0000000400067825 */ /* 0x044fe400078e020c */
[----:B-1----:R-:W2:Y:S04]  /*0100*/  LDG.E R5, desc[UR4][R4.64] ;  /* 0x0000000404057981 */ /* 0x002ea8000c1e1900 */
[----:B------:R-:W2:Y:S01]  /*0110*/  LDG.E R6, desc[UR4][R6.64] ;  /* 0x0000000406067981 */ /* 0x000ea2000c1e1900 */
[----:B0---4-:R-:W-:Y:S01]  /*0120*/  IMAD.WIDE R2, R0, 0x4, R8 ;  /* 0x0000000400027825 */ /* 0x011fe200078e0208 */
[----:B------:R-:W-:Y:S02]  /*0130*/  IADD3 R15, PT, PT, R14, -0x1, RZ ;  /* 0xffffffff0e0f7810 */ /* 0x000fe40007ffe0ff */
[----:B------:R-:W-:-:S02]  /*0140*/  IADD3 R0, PT, PT, R0, 0x1, RZ ;  /* 0x0000000100007810 */ /* 0x000fc40007ffe0ff */
[----:B------:R-:W-:Y:S02]  /*0150*/  ISETP.GE.U32.AND P0, PT, R15, 0x3, PT ;  /* 0x000000030f00780c */ /* 0x000fe40003f06070 */
[----:B------:R-:W-:Y:S02]  /*0160*/  ISETP.LT.AND P1, PT, R0, UR6, PT ;  /* 0x0000000600007c0c */ /* 0x000fe4000bf21270 */
[----:B------:R-:W-:Y:S01]  /*0170*/  IADD3 R14, PT, PT, R14, 0x1, RZ ;  /* 0x000000010e0e7810 */ /* 0x000fe20007ffe0ff */
[----:B--2---:R-:W-:-:S05]  /*0180*/  FADD R17, R6, R5 ;  /* 0x0000000506117221 */ /* 0x004fca0000000000 */
[----:B------:R4:W-:Y:S05]  /*0190*/  STG.E desc[UR4][R2.64], R17 ;  /* 0x0000001102007986 */ /* 0x0009ea000c101904 */
[----:B------:R-:W-:Y:S05]  /*01a0*/  @!P0 BRA P1, `(.L_x_0) ;  /* 0xfffffffc00cc8947 */ /* 0x000fea000083ffff */
[----:B------:R-:W-:Y:S05]  /*01b0*/  EXIT ;  /* 0x000000000000794d */ /* 0x000fea0003800000 */
.L_x_1:
[----:B------:R-:W-:-:S00]  /*01c0*/  BRA `(.L_x_1) ;  /* 0xfffffffc00fc7947 */ /* 0x000fc0000383ffff */
[----:B------:R-:W-:-:S00]  /*01d0*/  NOP ;  /* 0x0000000000007918 */ /* 0x000fc00000000000 */
        /* <DEDUP_REMOVED lines=10> */
.L_x_6:


//--------------------- .text._Z22vectorAdd_twoPerThreadPKfS0_Pfi --------------------------
	.section	.text._Z22vectorAdd_twoPerThreadPKfS0_Pfi,"ax",@progbits
	.align	128
        .global         _Z22vectorAdd_twoPerThreadPKfS0_Pfi
        .type           _Z22vectorAdd_twoPerThreadPKfS0_Pfi,@function
        .size           _Z22vectorAdd_twoPerThreadPKfS0_Pfi,(.L_x_7 - _Z22vectorAdd_twoPerThreadPKfS0_Pfi)
        .other          _Z22vectorAdd_twoPerThreadPKfS0_Pfi,@"STO_CUDA_ENTRY STV_DEFAULT"
_Z22vectorAdd_twoPerThreadPKfS0_Pfi:
.text._Z22vectorAdd_twoPerThreadPKfS0_Pfi:
[----:B------:R-:W-:Y:S01]  /*0000*/  LDC R1, c[0x0][0x37c] ;  /* 0x0000df00ff017b82 */ /* 0x000fe20000000800 */
[----:B------:R-:W0:Y:S07]  /*0010*/  S2R R3, SR_TID.X ;  /* 0x0000000000037919 */ /* 0x000e2e0000002100 */
[----:B------:R-:W0:Y:S01]  /*0020*/  S2UR UR4, SR_CTAID.X ;  /* 0x00000000000479c3 */ /* 0x000e220000002500 */
[----:B------:R-:W1:Y:S01]  /*0030*/  LDCU UR6, c[0x0][0x398] ;  /* 0x00007300ff0677ac */ /* 0x000e620008000800 */
[----:B------:R-:W-:Y:S06]  /*0040*/  BSSY.RECONVERGENT B0, `(.L_x_2) ;  /* 0x0000013000007945 */ /* 0x000fec0003800200 */
[----:B------:R-:W0:Y:S02]  /*0050*/  LDC R0, c[0x0][0x360] ;  /* 0x0000d800ff007b82 */ /* 0x000e240000000800 */
[----:B0-----:R-:W-:Y:S01]  /*0060*/  IMAD R0, R0, UR4, R3 ;  /* 0x0000000400007c24 */ /* 0x001fe2000f8e0203 */
[----:B------:R-:W0:Y:S04]  /*0070*/  LDCU.64 UR4, c[0x0][0x358] ;  /* 0x00006b00ff0477ac */ /* 0x000e280008000a00 */
[----:B------:R-:W-:-:S04]  /*0080*/  SHF.L.U32 R9, R0, 0x1, RZ ;  /* 0x0000000100097819 */ /* 0x000fc800000006ff */
[C---:B-1----:R-:W-:Y:S02]  /*0090*/  ISETP.GE.AND P0, PT, R9.reuse, UR6, PT ;  /* 0x0000000609007c0c */ /* 0x042fe4000bf06270 */
[----:B------:R-:W-:-:S04]  /*00a0*/  IADD3 R0, PT, PT, R9, 0x1, RZ ;  /* 0x0000000109007810 */ /* 0x000fc80007ffe0ff */
[----:B------:R-:W-:-:S07]  /*00b0*/  ISETP.GE.AND P1, PT, R0, UR6, PT ;  /* 0x0000000600007c0c */ /* 0x000fce000bf26270 */
[----:B0-----:R-:W-:Y:S06]  /*00c0*/  @P0 BRA `(.L_x_3) ;  /* 0x0000000000280947 */ /* 0x001fec0003800000 */
[----:B------:R-:W0:Y:S08]  /*00d0*/  LDC.64 R2, c[0x0][0x380] ;  /* 0x0000e000ff027b82 */ /* 0x000e300000000a00 */
[----:B------:R-:W1:Y:S08]  /*00e0*/  LDC.64 R4, c[0x0][0x388] ;  /* 0x0000e200ff047b82 */ /* 0x000e700000000a00 */
[----:B------:R-:W2:Y:S01]  /*00f0*/  LDC.64 R6, c[0x0][0x390] ;  /* 0x0000e400ff067b82 */ /* 0x000ea20000000a00 */
[----:B0-----:R-:W-:-:S06]  /*0100*/  IMAD.WIDE R2, R9, 0x4, R2 ;  /* 0x0000000409027825 */ /* 0x001fcc00078e0202 */
[----:B------:R-:W3:Y:S01]  /*0110*/  LDG.E R2, desc[UR4][R2.64] ;  /* 0x0000000402027981 */ /* 0x000ee2000c1e1900 */
[----:B-1----:R-:W-:-:S06]  /*0120*/  IMAD.WIDE R4, R9, 0x4, R4 ;  /* 0x0000000409047825 */ /* 0x002fcc00078e0204 */
[----:B------:R-:W3:Y:S01]  /*0130*/  LDG.E R5, desc[UR4][R4.64] ;  /* 0x0000000404057981 */ /* 0x000ee2000c1e1900 */
[----:B--2---:R-:W-:-:S04]  /*0140*/  IMAD.WIDE R6, R9, 0x4, R6 ;  /* 0x0000000409067825 */ /* 0x004fc800078e0206 */
[----:B---3--:R-:W-:-:S05]  /*0150*/  FADD R11, R2, R5 ;  /* 0x00000005020b7221 */ /* 0x008fca0000000000 */
[----:B------:R0:W-:Y:S02]  /*0160*/  STG.E desc[UR4][R6.64], R11 ;  /* 0x0000000b06007986 */ /* 0x0001e4000c101904 */
.L_x_3:
[----:B------:R-:W-:Y:S05]  /*0170*/  BSYNC.RECONVERGENT B0 ;  /* 0x0000000000007941 */ /* 0x000fea0003800200 */
.L_x_2:
[----:B------:R-:W-:Y:S05]  /*0180*/  @P1 EXIT ;  /* 0x000000000000194d */ /* 0x000fea0003800000 */
[----:B------:R-:W1:Y:S08]  /*0190*/  LDC.64 R2, c[0x0][0x380] ;  /* 0x0000e000ff027b82 */ /* 0x000e700000000a00 */
[----:B------:R-:W2:Y:S08]  /*01a0*/  LDC.64 R4, c[0x0][0x388] ;  /* 0x0000e200ff047b82 */ /* 0x000eb00000000a00 */
[----:B0-----:R-:W0:Y:S01]  /*01b0*/  LDC.64 R6, c[0x0][0x390] ;  /* 0x0000e400ff067b82 */ /* 0x001e220000000a00 */
[----:B-1----:R-:W-:-:S06]  /*01c0*/  IMAD.WIDE R2, R9, 0x4, R2 ;  /* 0x0000000409027825 */ /* 0x002fcc00078e0202 */
[----:B------:R-:W3:Y:S01]  /*01d0*/  LDG.E R2, desc[UR4][R2.64+0x4] ;  /* 0x0000040402027981 */ /* 0x000ee2000c1e1900 */
[----:B--2---:R-:W-:-:S06]  /*01e0*/  IMAD.WIDE R4, R9, 0x4, R4 ;  /* 0x0000000409047825 */ /* 0x004fcc00078e0204 */
[----:B------:R-:W3:Y:S01]  /*01f0*/  LDG.E R5, desc[UR4][R4.64+0x4] ;  /* 0x0000040404057981 */ /* 0x000ee2000c1e1900 */
[----:B0-----:R-:W-:-:S04]  /*0200*/  IMAD.WIDE R6, R9, 0x4, R6 ;  /* 0x0000000409067825 */ /* 0x001fc800078e0206 */
[----:B---3--:R-:W-:-:S05]  /*0210*/  FADD R9, R2, R5 ;  /* 0x0000000502097221 */ /* 0x008fca0000000000 */
[----:B------:R-:W-:Y:S01]  /*0220*/  STG.E desc[UR4][R6.64+0x4], R9 ;  /* 0x0000040906007986 */ /* 0x000fe2000c101904 */
[----:B------:R-:W-:Y:S05]  /*0230*/  EXIT ;  /* 0x000000000000794d */ /* 0x000fea0003800000 */
.L_x_4:
        /* <DEDUP_REMOVED lines=12> */
.L_x_7:


//--------------------- .text._Z22vectorAdd_onePerThreadPKfS0_Pfi --------------------------
	.section	.text._Z22vectorAdd_onePerThreadPKfS0_Pfi,"ax",@progbits
	.align	128
        .global         _Z22vectorAdd_onePerThreadPKfS0_Pfi
        .type           _Z22vectorAdd_onePerThreadPKfS0_Pfi,@function
        .size           _Z22vectorAdd_onePerThreadPKfS0_Pfi,(.L_x_8 - _Z22vectorAdd_onePerThreadPKfS0_Pfi)
        .other          _Z22vectorAdd_onePerThreadPKfS0_Pfi,@"STO_CUDA_ENTRY STV_DEFAULT"
_Z22vectorAdd_onePerThreadPKfS0_Pfi:
.text._Z22vectorAdd_onePerThreadPKfS0_Pfi:
[----:B------:R-:W-:Y:S01]  /*0000*/  LDC R1, c[0x0][0x37c] ;  /* 0x0000df00ff017b82 */ /* 0x000fe20000000800 */
[----:B------:R-:W0:Y:S07]  /*0010*/  S2R R0, SR_TID.X ;  /* 0x0000000000007919 */ /* 0x000e2e0000002100 */
[----:B------:R-:W0:Y:S01]  /*0020*/  S2UR UR4, SR_CTAID.X ;  /* 0x00000000000479c3 */ /* 0x000e220000002500 */
[----:B------:R-:W1:Y:S07]  /*0030*/  LDCU UR5, c[0x0][0x398] ;  /* 0x00007300ff0577ac */ /* 0x000e6e0008000800 */
[----:B------:R-:W0:Y:S02]  /*0040*/  LDC R9, c[0x0][0x360] ;  /* 0x0000d800ff097b82 */ /* 0x000e240000000800 */
[----:B0-----:R-:W-:-:S05]  /*0050*/  IMAD R9, R9, UR4, R0 ;  /* 0x0000000409097c24 */ /* 0x001fca000f8e0200 */
[----:B-1----:R-:W-:-:S13]  /*0060*/  ISETP.GE.AND P0, PT, R9, UR5, PT ;  /* 0x0000000509007c0c */ /* 0x002fda000bf06270 */
[----:B------:R-:W-:Y:S05]  /*0070*/  @P0 EXIT ;  /* 0x000000000000094d */ /* 0x000fea0003800000 */
[----:B------:R-:W0:Y:S01]  /*0080*/  LDC.64 R2, c[0x0][0x380] ;  /* 0x0000e000ff027b82 */ /* 0x000e220000000a00 */
[----:B------:R-:W1:Y:S07]  /*0090*/  LDCU.64 UR4, c[0x0][0x358] ;  /* 0x00006b00ff0477ac */ /* 0x000e6e0008000a00 */
[----:B------:R-:W2:Y:S08]  /*00a0*/  LDC.64 R4, c[0x0][0x388] ;  /* 0x0000e200ff047b82 */ /* 0x000eb00000000a00 */
[----:B------:R-:W3:Y:S01]  /*00b0*/  LDC.64 R6, c[0x0][0x390] ;  /* 0x0000e400ff067b82 */ /* 0x000ee20000000a00 */
[----:B0-----:R-:W-:-:S06]  /*00c0*/  IMAD.WIDE R2, R9, 0x4, R2 ;  /* 0x0000000409027825 */ /* 0x001fcc00078e0202 */
[----:B-1----:R-:W4:Y:S01]  /*00d0*/  LDG.E R2, desc[UR4][R2.64] ;  /* 0x0000000402027981 */ /* 0x002f22000c1e1900 */
[----:B--2---:R-:W-:-:S06]  /*00e0*/  IMAD.WIDE R4, R9, 0x4, R4 ;  /* 0x0000000409047825 */ /* 0x004fcc00078e0204 */
[----:B------:R-:W4:Y:S01]  /*00f0*/  LDG.E R5, desc[UR4][R4.64] ;  /* 0x0000000404057981 */ /* 0x000f22000c1e1900 */
[----:B---3--:R-:W-:-:S04]  /*0100*/  IMAD.WIDE R6, R9, 0x4, R6 ;  /* 0x0000000409067825 */ /* 0x008fc800078e0206 */
[----:B----4-:R-:W-:-:S05]  /*0110*/  FADD R9, R2, R5 ;  /* 0x0000000502097221 */ /* 0x010fca0000000000 */
[----:B------:R-:W-:Y:S01]  /*0120*/  STG.E desc[UR4][R6.64], R9 ;  /* 0x0000000906007986 */ /* 0x000fe2000c101904 */
[----:B------:R-:W-:Y:S05]  /*0130*/  EXIT ;  /* 0x000000000000794d */ /* 0x000fea0003800000 */
.L_x_5:
        /* <DEDUP_REMOVED lines=12> */
.L_x_8:


//--------------------- .nv.shared.reserved.0     --------------------------
	.section	.nv.shared.reserved.0,"aw",@nobits
	.weak		__nv_reservedSMEM_offset_0_alias
	.size		__nv_reservedSMEM_offset_0_alias, 0, 64
	.other		__nv_reservedSMEM_offset_0_alias,@"STO_CUDA_RESERVED_SHARED STV_DEFAULT"
__nv_reservedSMEM_offset_0_alias:
	.zero		0
	.zero		64


//--------------------- .nv.constant0._Z23vectorAdd_fourPerThreadPKfS0_Pfi --------------------------
	.section	.nv.constant0._Z23vectorAdd_fourPerThreadPKfS0_Pfi,"a",@progbits
	.sectionflags	@""
	.align	4
.nv.constant0._Z23vectorAdd_fourPerThreadPKfS0_Pfi:
	.zero		924


//--------------------- .nv.constant0._Z22vectorAdd_twoPerThreadPKfS0_Pfi --------------------------
	.section	.nv.constant0._Z22vectorAdd_twoPerThreadPKfS0_Pfi,"a",@progbits
	.sectionflags	@""
	.align	4
.nv.constant0._Z22vectorAdd_twoPerThreadPKfS0_Pfi:
	.zero		924


//--------------------- .nv.constant0._Z22vectorAdd_onePerThreadPKfS0_Pfi --------------------------
	.section	.nv.constant0._Z22vectorAdd_onePerThreadPKfS0_Pfi,"a",@progbits
	.sectionflags	@""
	.align	4
.nv.constant0._Z22vectorAdd_onePerThreadPKfS0_Pfi:
	.zero		924


//--------------------- SYMBOLS --------------------------

	.type		.nv.reservedSmem.offset0,@object
	.size		.nv.reservedSmem.offset0,0x4
